	.headerflags	@"EF_CUDA_TEXMODE_UNIFIED EF_CUDA_64BIT_ADDRESS EF_CUDA_ACCELERATORS EF_CUDA_SM90 EF_CUDA_VIRTUAL_SM(EF_CUDA_SM90)"
	.elftype	@"ET_EXEC"


//--------------------- .nv.info                  --------------------------
	.section	.nv.info,"",@"SHT_CUDA_INFO"
	.align	4


	//----- nvinfo : EIATTR_REGCOUNT
	.align		4
        /*0000*/ 	.byte	0x04, 0x2f
        /*0002*/ 	.short	(.L_1 - .L_0)
	.align		4
.L_0:
        /*0004*/ 	.word	index@(triton_poi_fused_cat_71)
        /*0008*/ 	.word	0x00000016


	//----- nvinfo : EIATTR_MIN_STACK_SIZE
	.align		4
.L_1:
        /*000c*/ 	.byte	0x04, 0x12
        /*000e*/ 	.short	(.L_3 - .L_2)
	.align		4
.L_2:
        /*0010*/ 	.word	index@(triton_poi_fused_cat_71)
        /*0014*/ 	.word	0x00000000


	//----- nvinfo : EIATTR_FRAME_SIZE
	.align		4
.L_3:
        /*0018*/ 	.byte	0x04, 0x11
        /*001a*/ 	.short	(.L_5 - .L_4)
	.align		4
.L_4:
        /*001c*/ 	.word	index@(triton_poi_fused_cat_71)
        /*0020*/ 	.word	0x00000000


	//----- nvinfo : EIATTR_MIN_STACK_SIZE
	.align		4
.L_5:
        /*0024*/ 	.byte	0x04, 0x12
        /*0026*/ 	.short	(.L_7 - .L_6)
	.align		4
.L_6:
        /*0028*/ 	.word	index@(triton_poi_fused_cat_71)
        /*002c*/ 	.word	0x00000000
.L_7:


//--------------------- .nv.info.triton_poi_fused_cat_71 --------------------------
	.section	.nv.info.triton_poi_fused_cat_71,"",@"SHT_CUDA_INFO"
	.sectionflags	@""
	.align	4


	//----- nvinfo : EIATTR_CUDA_API_VERSION
	.align		4
        /*0000*/ 	.byte	0x04, 0x37
        /*0002*/ 	.short	(.L_9 - .L_8)
.L_8:
        /*0004*/ 	.word	0x0000007c


	//----- nvinfo : EIATTR_KPARAM_INFO
	.align		4
.L_9:
        /*0008*/ 	.byte	0x04, 0x17
        /*000a*/ 	.short	(.L_11 - .L_10)
.L_10:
        /*000c*/ 	.word	0x00000000
        /*0010*/ 	.short	0x0005
        /*0012*/ 	.short	0x0028
        /*0014*/ 	.byte	0x00, 0xf0, 0x11, 0x00


	//----- nvinfo : EIATTR_KPARAM_INFO
	.align		4
.L_11:
        /*0018*/ 	.byte	0x04, 0x17
        /*001a*/ 	.short	(.L_13 - .L_12)
.L_12:
        /*001c*/ 	.word	0x00000000
        /*0020*/ 	.short	0x0004
        /*0022*/ 	.short	0x0020
        /*0024*/ 	.byte	0x00, 0xf4, 0x21, 0x00


	//----- nvinfo : EIATTR_KPARAM_INFO
	.align		4
.L_13:
        /*0028*/ 	.byte	0x04, 0x17
        /*002a*/ 	.short	(.L_15 - .L_14)
.L_14:
        /*002c*/ 	.word	0x00000000
        /*0030*/ 	.short	0x0003
        /*0032*/ 	.short	0x0018
        /*0034*/ 	.byte	0x00, 0xf4, 0x21, 0x00


	//----- nvinfo : EIATTR_KPARAM_INFO
	.align		4
.L_15:
        /*0038*/ 	.byte	0x04, 0x17
        /*003a*/ 	.short	(.L_17 - .L_16)
.L_16:
        /*003c*/ 	.word	0x00000000
        /*0040*/ 	.short	0x0002
        /*0042*/ 	.short	0x0010
        /*0044*/ 	.byte	0x00, 0xf4, 0x21, 0x00


	//----- nvinfo : EIATTR_KPARAM_INFO
	.align		4
.L_17:
        /*0048*/ 	.byte	0x04, 0x17
        /*004a*/ 	.short	(.L_19 - .L_18)
.L_18:
        /*004c*/ 	.word	0x00000000
        /*0050*/ 	.short	0x0001
        /*0052*/ 	.short	0x0008
        /*0054*/ 	.byte	0x00, 0xf4, 0x21, 0x00


	//----- nvinfo : EIATTR_KPARAM_INFO
	.align		4
.L_19:
        /*0058*/ 	.byte	0x04, 0x17
        /*005a*/ 	.short	(.L_21 - .L_20)
.L_20:
        /*005c*/ 	.word	0x00000000
        /*0060*/ 	.short	0x0000
        /*0062*/ 	.short	0x0000
        /*0064*/ 	.byte	0x00, 0xf4, 0x21, 0x00


	//----- nvinfo : EIATTR_SPARSE_MMA_MASK
	.align		4
.L_21:
        /*0068*/ 	.byte	0x03, 0x50
        /*006a*/ 	.short	0x0000


	//----- nvinfo : EIATTR_MAXREG_COUNT
	.align		4
        /*006c*/ 	.byte	0x03, 0x1b
        /*006e*/ 	.short	0x00ff


	//----- nvinfo : EIATTR_EXIT_INSTR_OFFSETS
	.align		4
        /*0070*/ 	.byte	0x04, 0x1c
        /*0072*/ 	.short	(.L_23 - .L_22)


	//   ....[0]....
.L_22:
        /*0074*/ 	.word	0x000001e0


	//----- nvinfo : EIATTR_REQNTID
	.align		4
.L_23:
        /*0078*/ 	.byte	0x04, 0x10
        /*007a*/ 	.short	(.L_25 - .L_24)
.L_24:
        /*007c*/ 	.word	0x00000080
        /*0080*/ 	.word	0x00000001
        /*0084*/ 	.word	0x00000001


	//----- nvinfo : EIATTR_CBANK_PARAM_SIZE
	.align		4
.L_25:
        /*0088*/ 	.byte	0x03, 0x19
        /*008a*/ 	.short	0x002c


	//----- nvinfo : EIATTR_PARAM_CBANK
	.align		4
        /*008c*/ 	.byte	0x04, 0x0a
        /*008e*/ 	.short	(.L_27 - .L_26)
	.align		4
.L_26:
        /*0090*/ 	.word	index@(.nv.constant0.triton_poi_fused_cat_71)
        /*0094*/ 	.short	0x0210
        /*0096*/ 	.short	0x002c


	//----- nvinfo : EIATTR_SW_WAR
	.align		4
.L_27:
        /*0098*/ 	.byte	0x04, 0x36
        /*009a*/ 	.short	(.L_29 - .L_28)
.L_28:
        /*009c*/ 	.word	0x00000008
.L_29:


//--------------------- .nv.callgraph             --------------------------
	.section	.nv.callgraph,"",@"SHT_CUDA_CALLGRAPH"
	.align	4
	.sectionentsize	8
	.align		4
        /*0000*/ 	.word	0x00000000
	.align		4
        /*0004*/ 	.word	0xffffffff
	.align		4
        /*0008*/ 	.word	0x00000000
	.align		4
        /*000c*/ 	.word	0xfffffffe
	.align		4
        /*0010*/ 	.word	0x00000000
	.align		4
        /*0014*/ 	.word	0xfffffffd
	.align		4
        /*0018*/ 	.word	0x00000000
	.align		4
        /*001c*/ 	.word	0xfffffffc


//--------------------- .text.triton_poi_fused_cat_71 --------------------------
	.section	.text.triton_poi_fused_cat_71,"ax",@progbits
	.align	128
        .global         triton_poi_fused_cat_71
        .type           triton_poi_fused_cat_71,@function
        .size           triton_poi_fused_cat_71,(.L_x_1 - triton_poi_fused_cat_71)
        .other          triton_poi_fused_cat_71,@"STO_CUDA_ENTRY STV_DEFAULT"
triton_poi_fused_cat_71:
.text.triton_poi_fused_cat_71:
[----:B------:R-:W-:Y:S01]  /*0000*/  LDC R1, c[0x0][0x28] ;  /* 0x00000a00ff017b82 */ /* 0x000fe20000000800 */
[----:B------:R-:W1:Y:S07]  /*0010*/  S2R R0, SR_TID.X ;  /* 0x0000000000007919 */ /* 0x000e6e0000002100 */
[----:B------:R-:W2:Y:S01]  /*0020*/  LDC.64 R2, c[0x0][0x210] ;  /* 0x00008400ff027b82 */ /* 0x000ea20000000a00 */
[----:B------:R-:W-:Y:S01]  /*0030*/  ULDC.64 UR4, c[0x0][0x208] ;  /* 0x0000820000047ab9 */ /* 0x000fe20000000a00 */
[----:B------:R-:W3:Y:S06]  /*0040*/  S2R R13, SR_CTAID.X ;  /* 0x00000000000d7919 */ /* 0x000eec0000002500 */
[----:B------:R-:W4:Y:S08]  /*0050*/  LDC.64 R6, c[0x0][0x218] ;  /* 0x00008600ff067b82 */ /* 0x000f300000000a00 */
[----:B------:R-:W5:Y:S08]  /*0060*/  LDC.64 R8, c[0x0][0x220] ;  /* 0x00008800ff087b82 */ /* 0x000f700000000a00 */
[----:B------:R-:W4:Y:S01]  /*0070*/  LDC.64 R10, c[0x0][0x228] ;  /* 0x00008a00ff0a7b82 */ /* 0x000f220000000a00 */
[----:B-1----:R-:W-:-:S04]  /*0080*/  SHF.L.U32 R0, R0, 0x1, RZ ;  /* 0x0000000100007819 */ /* 0x002fc800000006ff */
[----:B------:R-:W-:-:S04]  /*0090*/  LOP3.LUT R0, R0, 0xfe, RZ, 0xc0, !PT ;  /* 0x000000fe00007812 */ /* 0x000fc800078ec0ff */
[----:B---3--:R-:W-:-:S05]  /*00a0*/  LEA R13, R13, R0, 0x8 ;  /* 0x000000000d0d7211 */ /* 0x008fca00078e40ff */
[----:B--2---:R-:W-:-:S06]  /*00b0*/  IMAD.WIDE R2, R13, 0x4, R2 ;  /* 0x000000040d027825 */ /* 0x004fcc00078e0202 */
[----:B------:R-:W2:Y:S01]  /*00c0*/  LDG.E.64 R2, desc[UR4][R2.64] ;  /* 0x0000000402027981 */ /* 0x000ea2000c1e1b00 */
[----:B------:R-:W-:-:S05]  /*00d0*/  IMAD.HI R0, R13, 0x2aaaaaab, RZ ;  /* 0x2aaaaaab0d007827 */ /* 0x000fca00078e02ff */
[----:B------:R-:W-:-:S04]  /*00e0*/  SHF.R.U32.HI R5, RZ, 0x1f, R0 ;  /* 0x0000001fff057819 */ /* 0x000fc80000011600 */
[----:B------:R-:W-:Y:S02]  /*00f0*/  LEA.HI.SX32 R0, R0, R5, 0x17 ;  /* 0x0000000500007211 */ /* 0x000fe400078fbaff */
[----:B------:R-:W1:Y:S03]  /*0100*/  LDC.64 R4, c[0x0][0x230] ;  /* 0x00008c00ff047b82 */ /* 0x000e660000000a00 */
[----:B------:R-:W-:-:S04]  /*0110*/  IMAD R13, R0, -0xc00, R13 ;  /* 0xfffff400000d7824 */ /* 0x000fc800078e020d */
[----:B------:R-:W-:-:S04]  /*0120*/  IMAD R13, R0, 0x11a00, R13 ;  /* 0x00011a00000d7824 */ /* 0x000fc800078e020d */
[----:B------:R-:W-:Y:S02]  /*0130*/  IMAD R15, R0, 0xc00, R13 ;  /* 0x00000c00000f7824 */ /* 0x000fe400078e020d */
[----:B----4-:R-:W-:-:S04]  /*0140*/  IMAD.WIDE R6, R13, 0x4, R6 ;  /* 0x000000040d067825 */ /* 0x010fc800078e0206 */
[----:B------:R-:W-:Y:S02]  /*0150*/  IMAD R17, R0, 0xc00, R15 ;  /* 0x00000c0000117824 */ /* 0x000fe400078e020f */
[----:B-----5:R-:W-:-:S04]  /*0160*/  IMAD.WIDE R8, R15, 0x4, R8 ;  /* 0x000000040f087825 */ /* 0x020fc800078e0208 */
[----:B------:R-:W-:Y:S02]  /*0170*/  IMAD R19, R0, 0xc00, R17 ;  /* 0x00000c0000137824 */ /* 0x000fe400078e0211 */
[----:B0-----:R-:W-:-:S04]  /*0180*/  IMAD.WIDE R10, R17, 0x4, R10 ;  /* 0x00000004110a7825 */ /* 0x001fc800078e020a */
[----:B-1----:R-:W-:Y:S01]  /*0190*/  IMAD.WIDE R4, R19, 0x4, R4 ;  /* 0x0000000413047825 */ /* 0x002fe200078e0204 */
[----:B--2---:R-:W-:Y:S04]  /*01a0*/  STG.E.64 desc[UR4][R6.64], R2 ;  /* 0x0000000206007986 */ /* 0x004fe8000c101b04 */
[----:B------:R-:W-:Y:S04]  /*01b0*/  STG.E.64 desc[UR4][R8.64], R2 ;  /* 0x0000000208007986 */ /* 0x000fe8000c101b04 */
[----:B------:R-:W-:Y:S04]  /*01c0*/  STG.E.64 desc[UR4][R10.64], R2 ;  /* 0x000000020a007986 */ /* 0x000fe8000c101b04 */
[----:B------:R-:W-:Y:S01]  /*01d0*/  STG.E.64 desc[UR4][R4.64], R2 ;  /* 0x0000000204007986 */ /* 0x000fe2000c101b04 */
[----:B------:R-:W-:Y:S05]  /*01e0*/  EXIT ;  /* 0x000000000000794d */ /* 0x000fea0003800000 */
.L_x_0:
[----:B------:R-:W-:-:S00]  /*01f0*/  BRA `(.L_x_0) ;  /* 0xfffffffc00fc7947 */ /* 0x000fc0000383ffff */
[----:B------:R-:W-:-:S00]  /*0200*/  NOP ;  /* 0x0000000000007918 */ /* 0x000fc00000000000 */
[----:B------:R-:W-:-:S00]  /*0210*/  NOP ;  /* 0x0000000000007918 */ /* 0x000fc00000000000 */
[----:B------:R-:W-:-:S00]  /*0220*/  NOP ;  /* 0x0000000000007918 */ /* 0x000fc00000000000 */
[----:B------:R-:W-:-:S00]  /*0230*/  NOP ;  /* 0x0000000000007918 */ /* 0x000fc00000000000 */
[----:B------:R-:W-:-:S00]  /*0240*/  NOP ;  /* 0x0000000000007918 */ /* 0x000fc00000000000 */
[----:B------:R-:W-:-:S00]  /*0250*/  NOP ;  /* 0x0000000000007918 */ /* 0x000fc00000000000 */
[----:B------:R-:W-:-:S00]  /*0260*/  NOP ;  /* 0x0000000000007918 */ /* 0x000fc00000000000 */
[----:B------:R-:W-:-:S00]  /*0270*/  NOP ;  /* 0x0000000000007918 */ /* 0x000fc00000000000 */
.L_x_1:


//--------------------- .nv.constant0.triton_poi_fused_cat_71 --------------------------
	.section	.nv.constant0.triton_poi_fused_cat_71,"a",@progbits
	.sectionflags	@""
	.align	4
.nv.constant0.triton_poi_fused_cat_71:
	.zero		572
